//
// Generated by NVIDIA NVVM Compiler
//
// Compiler Build ID: CL-36424714
// Cuda compilation tools, release 13.0, V13.0.88
// Based on NVVM 20.0.0
//

.version 9.0
.target sm_100
.address_size 64

	// .globl	_Z16matrixMultKernelPfS_S_i
// _ZZ16matrixMultKernelPfS_S_iE3Mds has been demoted
// _ZZ16matrixMultKernelPfS_S_iE3Nds has been demoted

.visible .entry _Z16matrixMultKernelPfS_S_i(
	.param .u64 .ptr .align 1 _Z16matrixMultKernelPfS_S_i_param_0,
	.param .u64 .ptr .align 1 _Z16matrixMultKernelPfS_S_i_param_1,
	.param .u64 .ptr .align 1 _Z16matrixMultKernelPfS_S_i_param_2,
	.param .u32 _Z16matrixMultKernelPfS_S_i_param_3
)
{
	.reg .pred 	%p<8>;
	.reg .b32 	%r<104>;
	.reg .b32 	%f<368>;
	.reg .b64 	%rd<40>;
	// demoted variable
	.shared .align 4 .b8 _ZZ16matrixMultKernelPfS_S_iE3Mds[1024];
	// demoted variable
	.shared .align 4 .b8 _ZZ16matrixMultKernelPfS_S_iE3Nds[1024];
	ld.param.u32 	%r31, [_Z16matrixMultKernelPfS_S_i_param_3];
	mov.u32 	%r32, %ctaid.x;
	mov.u32 	%r33, %ctaid.y;
	mov.u32 	%r1, %tid.x;
	mov.u32 	%r2, %tid.y;
	shl.b32 	%r34, %r33, 4;
	add.s32 	%r3, %r34, %r2;
	shl.b32 	%r4, %r32, 4;
	add.s32 	%r5, %r4, %r1;
	shr.s32 	%r35, %r31, 31;
	shr.u32 	%r36, %r35, 28;
	add.s32 	%r37, %r31, %r36;
	shr.s32 	%r6, %r37, 4;
	setp.lt.s32 	%p1, %r31, 16;
	mov.f32 	%f367, 0f00000000;
	@%p1 bra 	$L__BB0_9;
	mad.lo.s32 	%r96, %r31, %r3, %r1;
	shl.b32 	%r39, %r2, 6;
	mov.u32 	%r40, _ZZ16matrixMultKernelPfS_S_iE3Mds;
	add.s32 	%r8, %r40, %r39;
	add.s32 	%r41, %r6, -1;
	setp.lt.u32 	%p2, %r41, 3;
	mov.f32 	%f367, 0f00000000;
	mov.b32 	%r103, 0;
	@%p2 bra 	$L__BB0_4;
	and.b32  	%r103, %r6, 134217724;
	neg.s32 	%r101, %r103;
	add.s32 	%r43, %r2, 48;
	mad.lo.s32 	%r44, %r31, %r43, %r1;
	add.s32 	%r100, %r44, %r4;
	add.s32 	%r45, %r2, 32;
	mad.lo.s32 	%r46, %r31, %r45, %r1;
	add.s32 	%r99, %r46, %r4;
	add.s32 	%r47, %r2, 16;
	mad.lo.s32 	%r48, %r31, %r47, %r1;
	add.s32 	%r98, %r48, %r4;
	mad.lo.s32 	%r49, %r2, %r31, %r1;
	add.s32 	%r97, %r49, %r4;
	mov.f32 	%f367, 0f00000000;
$L__BB0_3:
	.pragma "nounroll";
	ld.param.u64 	%rd36, [_Z16matrixMultKernelPfS_S_i_param_1];
	ld.param.u64 	%rd33, [_Z16matrixMultKernelPfS_S_i_param_0];
	cvta.to.global.u64 	%rd4, %rd33;
	mul.wide.s32 	%rd5, %r96, 4;
	add.s64 	%rd6, %rd4, %rd5;
	ld.global.f32 	%f14, [%rd6];
	shl.b32 	%r51, %r1, 2;
	add.s32 	%r52, %r8, %r51;
	st.shared.f32 	[%r52], %f14;
	cvta.to.global.u64 	%rd7, %rd36;
	mul.wide.s32 	%rd8, %r97, 4;
	add.s64 	%rd9, %rd7, %rd8;
	ld.global.f32 	%f15, [%rd9];
	mov.u32 	%r54, _ZZ16matrixMultKernelPfS_S_iE3Nds;
	add.s32 	%r55, %r54, %r51;
	add.s32 	%r56, %r55, %r39;
	st.shared.f32 	[%r56], %f15;
	bar.sync 	0;
	ld.shared.f32 	%f16, [%r8];
	ld.shared.f32 	%f17, [%r55];
	fma.rn.f32 	%f18, %f16, %f17, %f367;
	ld.shared.f32 	%f19, [%r8+4];
	ld.shared.f32 	%f20, [%r55+64];
	fma.rn.f32 	%f21, %f19, %f20, %f18;
	ld.shared.f32 	%f22, [%r8+8];
	ld.shared.f32 	%f23, [%r55+128];
	fma.rn.f32 	%f24, %f22, %f23, %f21;
	ld.shared.f32 	%f25, [%r8+12];
	ld.shared.f32 	%f26, [%r55+192];
	fma.rn.f32 	%f27, %f25, %f26, %f24;
	ld.shared.f32 	%f28, [%r8+16];
	ld.shared.f32 	%f29, [%r55+256];
	fma.rn.f32 	%f30, %f28, %f29, %f27;
	ld.shared.f32 	%f31, [%r8+20];
	ld.shared.f32 	%f32, [%r55+320];
	fma.rn.f32 	%f33, %f31, %f32, %f30;
	ld.shared.f32 	%f34, [%r8+24];
	ld.shared.f32 	%f35, [%r55+384];
	fma.rn.f32 	%f36, %f34, %f35, %f33;
	ld.shared.f32 	%f37, [%r8+28];
	ld.shared.f32 	%f38, [%r55+448];
	fma.rn.f32 	%f39, %f37, %f38, %f36;
	ld.shared.f32 	%f40, [%r8+32];
	ld.shared.f32 	%f41, [%r55+512];
	fma.rn.f32 	%f42, %f40, %f41, %f39;
	ld.shared.f32 	%f43, [%r8+36];
	ld.shared.f32 	%f44, [%r55+576];
	fma.rn.f32 	%f45, %f43, %f44, %f42;
	ld.shared.f32 	%f46, [%r8+40];
	ld.shared.f32 	%f47, [%r55+640];
	fma.rn.f32 	%f48, %f46, %f47, %f45;
	ld.shared.f32 	%f49, [%r8+44];
	ld.shared.f32 	%f50, [%r55+704];
	fma.rn.f32 	%f51, %f49, %f50, %f48;
	ld.shared.f32 	%f52, [%r8+48];
	ld.shared.f32 	%f53, [%r55+768];
	fma.rn.f32 	%f54, %f52, %f53, %f51;
	ld.shared.f32 	%f55, [%r8+52];
	ld.shared.f32 	%f56, [%r55+832];
	fma.rn.f32 	%f57, %f55, %f56, %f54;
	ld.shared.f32 	%f58, [%r8+56];
	ld.shared.f32 	%f59, [%r55+896];
	fma.rn.f32 	%f60, %f58, %f59, %f57;
	ld.shared.f32 	%f61, [%r8+60];
	ld.shared.f32 	%f62, [%r55+960];
	fma.rn.f32 	%f63, %f61, %f62, %f60;
	bar.sync 	0;
	ld.global.f32 	%f64, [%rd6+64];
	st.shared.f32 	[%r52], %f64;
	mul.wide.s32 	%rd10, %r98, 4;
	add.s64 	%rd11, %rd7, %rd10;
	ld.global.f32 	%f65, [%rd11];
	st.shared.f32 	[%r56], %f65;
	bar.sync 	0;
	ld.shared.f32 	%f66, [%r8];
	ld.shared.f32 	%f67, [%r55];
	fma.rn.f32 	%f68, %f66, %f67, %f63;
	ld.shared.f32 	%f69, [%r8+4];
	ld.shared.f32 	%f70, [%r55+64];
	fma.rn.f32 	%f71, %f69, %f70, %f68;
	ld.shared.f32 	%f72, [%r8+8];
	ld.shared.f32 	%f73, [%r55+128];
	fma.rn.f32 	%f74, %f72, %f73, %f71;
	ld.shared.f32 	%f75, [%r8+12];
	ld.shared.f32 	%f76, [%r55+192];
	fma.rn.f32 	%f77, %f75, %f76, %f74;
	ld.shared.f32 	%f78, [%r8+16];
	ld.shared.f32 	%f79, [%r55+256];
	fma.rn.f32 	%f80, %f78, %f79, %f77;
	ld.shared.f32 	%f81, [%r8+20];
	ld.shared.f32 	%f82, [%r55+320];
	fma.rn.f32 	%f83, %f81, %f82, %f80;
	ld.shared.f32 	%f84, [%r8+24];
	ld.shared.f32 	%f85, [%r55+384];
	fma.rn.f32 	%f86, %f84, %f85, %f83;
	ld.shared.f32 	%f87, [%r8+28];
	ld.shared.f32 	%f88, [%r55+448];
	fma.rn.f32 	%f89, %f87, %f88, %f86;
	ld.shared.f32 	%f90, [%r8+32];
	ld.shared.f32 	%f91, [%r55+512];
	fma.rn.f32 	%f92, %f90, %f91, %f89;
	ld.shared.f32 	%f93, [%r8+36];
	ld.shared.f32 	%f94, [%r55+576];
	fma.rn.f32 	%f95, %f93, %f94, %f92;
	ld.shared.f32 	%f96, [%r8+40];
	ld.shared.f32 	%f97, [%r55+640];
	fma.rn.f32 	%f98, %f96, %f97, %f95;
	ld.shared.f32 	%f99, [%r8+44];
	ld.shared.f32 	%f100, [%r55+704];
	fma.rn.f32 	%f101, %f99, %f100, %f98;
	ld.shared.f32 	%f102, [%r8+48];
	ld.shared.f32 	%f103, [%r55+768];
	fma.rn.f32 	%f104, %f102, %f103, %f101;
	ld.shared.f32 	%f105, [%r8+52];
	ld.shared.f32 	%f106, [%r55+832];
	fma.rn.f32 	%f107, %f105, %f106, %f104;
	ld.shared.f32 	%f108, [%r8+56];
	ld.shared.f32 	%f109, [%r55+896];
	fma.rn.f32 	%f110, %f108, %f109, %f107;
	ld.shared.f32 	%f111, [%r8+60];
	ld.shared.f32 	%f112, [%r55+960];
	fma.rn.f32 	%f113, %f111, %f112, %f110;
	bar.sync 	0;
	ld.global.f32 	%f114, [%rd6+128];
	st.shared.f32 	[%r52], %f114;
	mul.wide.s32 	%rd12, %r99, 4;
	add.s64 	%rd13, %rd7, %rd12;
	ld.global.f32 	%f115, [%rd13];
	st.shared.f32 	[%r56], %f115;
	bar.sync 	0;
	ld.shared.f32 	%f116, [%r8];
	ld.shared.f32 	%f117, [%r55];
	fma.rn.f32 	%f118, %f116, %f117, %f113;
	ld.shared.f32 	%f119, [%r8+4];
	ld.shared.f32 	%f120, [%r55+64];
	fma.rn.f32 	%f121, %f119, %f120, %f118;
	ld.shared.f32 	%f122, [%r8+8];
	ld.shared.f32 	%f123, [%r55+128];
	fma.rn.f32 	%f124, %f122, %f123, %f121;
	ld.shared.f32 	%f125, [%r8+12];
	ld.shared.f32 	%f126, [%r55+192];
	fma.rn.f32 	%f127, %f125, %f126, %f124;
	ld.shared.f32 	%f128, [%r8+16];
	ld.shared.f32 	%f129, [%r55+256];
	fma.rn.f32 	%f130, %f128, %f129, %f127;
	ld.shared.f32 	%f131, [%r8+20];
	ld.shared.f32 	%f132, [%r55+320];
	fma.rn.f32 	%f133, %f131, %f132, %f130;
	ld.shared.f32 	%f134, [%r8+24];
	ld.shared.f32 	%f135, [%r55+384];
	fma.rn.f32 	%f136, %f134, %f135, %f133;
	ld.shared.f32 	%f137, [%r8+28];
	ld.shared.f32 	%f138, [%r55+448];
	fma.rn.f32 	%f139, %f137, %f138, %f136;
	ld.shared.f32 	%f140, [%r8+32];
	ld.shared.f32 	%f141, [%r55+512];
	fma.rn.f32 	%f142, %f140, %f141, %f139;
	ld.shared.f32 	%f143, [%r8+36];
	ld.shared.f32 	%f144, [%r55+576];
	fma.rn.f32 	%f145, %f143, %f144, %f142;
	ld.shared.f32 	%f146, [%r8+40];
	ld.shared.f32 	%f147, [%r55+640];
	fma.rn.f32 	%f148, %f146, %f147, %f145;
	ld.shared.f32 	%f149, [%r8+44];
	ld.shared.f32 	%f150, [%r55+704];
	fma.rn.f32 	%f151, %f149, %f150, %f148;
	ld.shared.f32 	%f152, [%r8+48];
	ld.shared.f32 	%f153, [%r55+768];
	fma.rn.f32 	%f154, %f152, %f153, %f151;
	ld.shared.f32 	%f155, [%r8+52];
	ld.shared.f32 	%f156, [%r55+832];
	fma.rn.f32 	%f157, %f155, %f156, %f154;
	ld.shared.f32 	%f158, [%r8+56];
	ld.shared.f32 	%f159, [%r55+896];
	fma.rn.f32 	%f160, %f158, %f159, %f157;
	ld.shared.f32 	%f161, [%r8+60];
	ld.shared.f32 	%f162, [%r55+960];
	fma.rn.f32 	%f163, %f161, %f162, %f160;
	bar.sync 	0;
	ld.global.f32 	%f164, [%rd6+192];
	st.shared.f32 	[%r52], %f164;
	mul.wide.s32 	%rd14, %r100, 4;
	add.s64 	%rd15, %rd7, %rd14;
	ld.global.f32 	%f165, [%rd15];
	st.shared.f32 	[%r56], %f165;
	bar.sync 	0;
	ld.shared.f32 	%f166, [%r8];
	ld.shared.f32 	%f167, [%r55];
	fma.rn.f32 	%f168, %f166, %f167, %f163;
	ld.shared.f32 	%f169, [%r8+4];
	ld.shared.f32 	%f170, [%r55+64];
	fma.rn.f32 	%f171, %f169, %f170, %f168;
	ld.shared.f32 	%f172, [%r8+8];
	ld.shared.f32 	%f173, [%r55+128];
	fma.rn.f32 	%f174, %f172, %f173, %f171;
	ld.shared.f32 	%f175, [%r8+12];
	ld.shared.f32 	%f176, [%r55+192];
	fma.rn.f32 	%f177, %f175, %f176, %f174;
	ld.shared.f32 	%f178, [%r8+16];
	ld.shared.f32 	%f179, [%r55+256];
	fma.rn.f32 	%f180, %f178, %f179, %f177;
	ld.shared.f32 	%f181, [%r8+20];
	ld.shared.f32 	%f182, [%r55+320];
	fma.rn.f32 	%f183, %f181, %f182, %f180;
	ld.shared.f32 	%f184, [%r8+24];
	ld.shared.f32 	%f185, [%r55+384];
	fma.rn.f32 	%f186, %f184, %f185, %f183;
	ld.shared.f32 	%f187, [%r8+28];
	ld.shared.f32 	%f188, [%r55+448];
	fma.rn.f32 	%f189, %f187, %f188, %f186;
	ld.shared.f32 	%f190, [%r8+32];
	ld.shared.f32 	%f191, [%r55+512];
	fma.rn.f32 	%f192, %f190, %f191, %f189;
	ld.shared.f32 	%f193, [%r8+36];
	ld.shared.f32 	%f194, [%r55+576];
	fma.rn.f32 	%f195, %f193, %f194, %f192;
	ld.shared.f32 	%f196, [%r8+40];
	ld.shared.f32 	%f197, [%r55+640];
	fma.rn.f32 	%f198, %f196, %f197, %f195;
	ld.shared.f32 	%f199, [%r8+44];
	ld.shared.f32 	%f200, [%r55+704];
	fma.rn.f32 	%f201, %f199, %f200, %f198;
	ld.shared.f32 	%f202, [%r8+48];
	ld.shared.f32 	%f203, [%r55+768];
	fma.rn.f32 	%f204, %f202, %f203, %f201;
	ld.shared.f32 	%f205, [%r8+52];
	ld.shared.f32 	%f206, [%r55+832];
	fma.rn.f32 	%f207, %f205, %f206, %f204;
	ld.shared.f32 	%f208, [%r8+56];
	ld.shared.f32 	%f209, [%r55+896];
	fma.rn.f32 	%f210, %f208, %f209, %f207;
	ld.shared.f32 	%f211, [%r8+60];
	ld.shared.f32 	%f212, [%r55+960];
	fma.rn.f32 	%f367, %f211, %f212, %f210;
	bar.sync 	0;
	add.s32 	%r101, %r101, 4;
	shl.b32 	%r57, %r31, 6;
	add.s32 	%r100, %r100, %r57;
	add.s32 	%r99, %r99, %r57;
	add.s32 	%r98, %r98, %r57;
	add.s32 	%r97, %r97, %r57;
	add.s32 	%r96, %r96, 64;
	setp.ne.s32 	%p3, %r101, 0;
	@%p3 bra 	$L__BB0_3;
$L__BB0_4:
	and.b32  	%r28, %r6, 3;
	setp.eq.s32 	%p4, %r28, 0;
	@%p4 bra 	$L__BB0_9;
	setp.eq.s32 	%p5, %r28, 1;
	@%p5 bra 	$L__BB0_7;
	ld.param.u64 	%rd37, [_Z16matrixMultKernelPfS_S_i_param_1];
	ld.param.u64 	%rd34, [_Z16matrixMultKernelPfS_S_i_param_0];
	shl.b32 	%r58, %r103, 4;
	mad.lo.s32 	%r63, %r31, %r3, %r1;
	add.s32 	%r64, %r63, %r58;
	cvta.to.global.u64 	%rd16, %rd34;
	mul.wide.s32 	%rd17, %r64, 4;
	add.s64 	%rd18, %rd16, %rd17;
	ld.global.f32 	%f214, [%rd18];
	shl.b32 	%r65, %r1, 2;
	add.s32 	%r66, %r8, %r65;
	st.shared.f32 	[%r66], %f214;
	add.s32 	%r67, %r58, %r2;
	mad.lo.s32 	%r68, %r67, %r31, %r5;
	cvta.to.global.u64 	%rd19, %rd37;
	mul.wide.s32 	%rd20, %r68, 4;
	add.s64 	%rd21, %rd19, %rd20;
	ld.global.f32 	%f215, [%rd21];
	mov.u32 	%r70, _ZZ16matrixMultKernelPfS_S_iE3Nds;
	add.s32 	%r71, %r70, %r65;
	add.s32 	%r72, %r71, %r39;
	st.shared.f32 	[%r72], %f215;
	bar.sync 	0;
	ld.shared.f32 	%f216, [%r8];
	ld.shared.f32 	%f217, [%r71];
	fma.rn.f32 	%f218, %f216, %f217, %f367;
	ld.shared.f32 	%f219, [%r8+4];
	ld.shared.f32 	%f220, [%r71+64];
	fma.rn.f32 	%f221, %f219, %f220, %f218;
	ld.shared.f32 	%f222, [%r8+8];
	ld.shared.f32 	%f223, [%r71+128];
	fma.rn.f32 	%f224, %f222, %f223, %f221;
	ld.shared.f32 	%f225, [%r8+12];
	ld.shared.f32 	%f226, [%r71+192];
	fma.rn.f32 	%f227, %f225, %f226, %f224;
	ld.shared.f32 	%f228, [%r8+16];
	ld.shared.f32 	%f229, [%r71+256];
	fma.rn.f32 	%f230, %f228, %f229, %f227;
	ld.shared.f32 	%f231, [%r8+20];
	ld.shared.f32 	%f232, [%r71+320];
	fma.rn.f32 	%f233, %f231, %f232, %f230;
	ld.shared.f32 	%f234, [%r8+24];
	ld.shared.f32 	%f235, [%r71+384];
	fma.rn.f32 	%f236, %f234, %f235, %f233;
	ld.shared.f32 	%f237, [%r8+28];
	ld.shared.f32 	%f238, [%r71+448];
	fma.rn.f32 	%f239, %f237, %f238, %f236;
	ld.shared.f32 	%f240, [%r8+32];
	ld.shared.f32 	%f241, [%r71+512];
	fma.rn.f32 	%f242, %f240, %f241, %f239;
	ld.shared.f32 	%f243, [%r8+36];
	ld.shared.f32 	%f244, [%r71+576];
	fma.rn.f32 	%f245, %f243, %f244, %f242;
	ld.shared.f32 	%f246, [%r8+40];
	ld.shared.f32 	%f247, [%r71+640];
	fma.rn.f32 	%f248, %f246, %f247, %f245;
	ld.shared.f32 	%f249, [%r8+44];
	ld.shared.f32 	%f250, [%r71+704];
	fma.rn.f32 	%f251, %f249, %f250, %f248;
	ld.shared.f32 	%f252, [%r8+48];
	ld.shared.f32 	%f253, [%r71+768];
	fma.rn.f32 	%f254, %f252, %f253, %f251;
	ld.shared.f32 	%f255, [%r8+52];
	ld.shared.f32 	%f256, [%r71+832];
	fma.rn.f32 	%f257, %f255, %f256, %f254;
	ld.shared.f32 	%f258, [%r8+56];
	ld.shared.f32 	%f259, [%r71+896];
	fma.rn.f32 	%f260, %f258, %f259, %f257;
	ld.shared.f32 	%f261, [%r8+60];
	ld.shared.f32 	%f262, [%r71+960];
	fma.rn.f32 	%f263, %f261, %f262, %f260;
	bar.sync 	0;
	ld.global.f32 	%f264, [%rd18+64];
	st.shared.f32 	[%r66], %f264;
	add.s32 	%r73, %r67, 16;
	mad.lo.s32 	%r74, %r73, %r31, %r5;
	mul.wide.s32 	%rd22, %r74, 4;
	add.s64 	%rd23, %rd19, %rd22;
	ld.global.f32 	%f265, [%rd23];
	st.shared.f32 	[%r72], %f265;
	bar.sync 	0;
	ld.shared.f32 	%f266, [%r8];
	ld.shared.f32 	%f267, [%r71];
	fma.rn.f32 	%f268, %f266, %f267, %f263;
	ld.shared.f32 	%f269, [%r8+4];
	ld.shared.f32 	%f270, [%r71+64];
	fma.rn.f32 	%f271, %f269, %f270, %f268;
	ld.shared.f32 	%f272, [%r8+8];
	ld.shared.f32 	%f273, [%r71+128];
	fma.rn.f32 	%f274, %f272, %f273, %f271;
	ld.shared.f32 	%f275, [%r8+12];
	ld.shared.f32 	%f276, [%r71+192];
	fma.rn.f32 	%f277, %f275, %f276, %f274;
	ld.shared.f32 	%f278, [%r8+16];
	ld.shared.f32 	%f279, [%r71+256];
	fma.rn.f32 	%f280, %f278, %f279, %f277;
	ld.shared.f32 	%f281, [%r8+20];
	ld.shared.f32 	%f282, [%r71+320];
	fma.rn.f32 	%f283, %f281, %f282, %f280;
	ld.shared.f32 	%f284, [%r8+24];
	ld.shared.f32 	%f285, [%r71+384];
	fma.rn.f32 	%f286, %f284, %f285, %f283;
	ld.shared.f32 	%f287, [%r8+28];
	ld.shared.f32 	%f288, [%r71+448];
	fma.rn.f32 	%f289, %f287, %f288, %f286;
	ld.shared.f32 	%f290, [%r8+32];
	ld.shared.f32 	%f291, [%r71+512];
	fma.rn.f32 	%f292, %f290, %f291, %f289;
	ld.shared.f32 	%f293, [%r8+36];
	ld.shared.f32 	%f294, [%r71+576];
	fma.rn.f32 	%f295, %f293, %f294, %f292;
	ld.shared.f32 	%f296, [%r8+40];
	ld.shared.f32 	%f297, [%r71+640];
	fma.rn.f32 	%f298, %f296, %f297, %f295;
	ld.shared.f32 	%f299, [%r8+44];
	ld.shared.f32 	%f300, [%r71+704];
	fma.rn.f32 	%f301, %f299, %f300, %f298;
	ld.shared.f32 	%f302, [%r8+48];
	ld.shared.f32 	%f303, [%r71+768];
	fma.rn.f32 	%f304, %f302, %f303, %f301;
	ld.shared.f32 	%f305, [%r8+52];
	ld.shared.f32 	%f306, [%r71+832];
	fma.rn.f32 	%f307, %f305, %f306, %f304;
	ld.shared.f32 	%f308, [%r8+56];
	ld.shared.f32 	%f309, [%r71+896];
	fma.rn.f32 	%f310, %f308, %f309, %f307;
	ld.shared.f32 	%f311, [%r8+60];
	ld.shared.f32 	%f312, [%r71+960];
	fma.rn.f32 	%f367, %f311, %f312, %f310;
	bar.sync 	0;
	add.s32 	%r103, %r103, 2;
$L__BB0_7:
	and.b32  	%r75, %r6, 1;
	setp.eq.b32 	%p6, %r75, 1;
	not.pred 	%p7, %p6;
	@%p7 bra 	$L__BB0_9;
	ld.param.u64 	%rd38, [_Z16matrixMultKernelPfS_S_i_param_1];
	ld.param.u64 	%rd35, [_Z16matrixMultKernelPfS_S_i_param_0];
	shl.b32 	%r76, %r103, 4;
	mad.lo.s32 	%r81, %r31, %r3, %r1;
	add.s32 	%r82, %r81, %r76;
	cvta.to.global.u64 	%rd24, %rd35;
	mul.wide.s32 	%rd25, %r82, 4;
	add.s64 	%rd26, %rd24, %rd25;
	ld.global.f32 	%f313, [%rd26];
	shl.b32 	%r83, %r1, 2;
	add.s32 	%r84, %r8, %r83;
	st.shared.f32 	[%r84], %f313;
	add.s32 	%r85, %r76, %r2;
	mad.lo.s32 	%r86, %r85, %r31, %r5;
	cvta.to.global.u64 	%rd27, %rd38;
	mul.wide.s32 	%rd28, %r86, 4;
	add.s64 	%rd29, %rd27, %rd28;
	ld.global.f32 	%f314, [%rd29];
	mov.u32 	%r88, _ZZ16matrixMultKernelPfS_S_iE3Nds;
	add.s32 	%r89, %r88, %r83;
	add.s32 	%r90, %r89, %r39;
	st.shared.f32 	[%r90], %f314;
	bar.sync 	0;
	ld.shared.f32 	%f315, [%r8];
	ld.shared.f32 	%f316, [%r89];
	fma.rn.f32 	%f317, %f315, %f316, %f367;
	ld.shared.f32 	%f318, [%r8+4];
	ld.shared.f32 	%f319, [%r89+64];
	fma.rn.f32 	%f320, %f318, %f319, %f317;
	ld.shared.f32 	%f321, [%r8+8];
	ld.shared.f32 	%f322, [%r89+128];
	fma.rn.f32 	%f323, %f321, %f322, %f320;
	ld.shared.f32 	%f324, [%r8+12];
	ld.shared.f32 	%f325, [%r89+192];
	fma.rn.f32 	%f326, %f324, %f325, %f323;
	ld.shared.f32 	%f327, [%r8+16];
	ld.shared.f32 	%f328, [%r89+256];
	fma.rn.f32 	%f329, %f327, %f328, %f326;
	ld.shared.f32 	%f330, [%r8+20];
	ld.shared.f32 	%f331, [%r89+320];
	fma.rn.f32 	%f332, %f330, %f331, %f329;
	ld.shared.f32 	%f333, [%r8+24];
	ld.shared.f32 	%f334, [%r89+384];
	fma.rn.f32 	%f335, %f333, %f334, %f332;
	ld.shared.f32 	%f336, [%r8+28];
	ld.shared.f32 	%f337, [%r89+448];
	fma.rn.f32 	%f338, %f336, %f337, %f335;
	ld.shared.f32 	%f339, [%r8+32];
	ld.shared.f32 	%f340, [%r89+512];
	fma.rn.f32 	%f341, %f339, %f340, %f338;
	ld.shared.f32 	%f342, [%r8+36];
	ld.shared.f32 	%f343, [%r89+576];
	fma.rn.f32 	%f344, %f342, %f343, %f341;
	ld.shared.f32 	%f345, [%r8+40];
	ld.shared.f32 	%f346, [%r89+640];
	fma.rn.f32 	%f347, %f345, %f346, %f344;
	ld.shared.f32 	%f348, [%r8+44];
	ld.shared.f32 	%f349, [%r89+704];
	fma.rn.f32 	%f350, %f348, %f349, %f347;
	ld.shared.f32 	%f351, [%r8+48];
	ld.shared.f32 	%f352, [%r89+768];
	fma.rn.f32 	%f353, %f351, %f352, %f350;
	ld.shared.f32 	%f354, [%r8+52];
	ld.shared.f32 	%f355, [%r89+832];
	fma.rn.f32 	%f356, %f354, %f355, %f353;
	ld.shared.f32 	%f357, [%r8+56];
	ld.shared.f32 	%f358, [%r89+896];
	fma.rn.f32 	%f359, %f357, %f358, %f356;
	ld.shared.f32 	%f360, [%r8+60];
	ld.shared.f32 	%f361, [%r89+960];
	fma.rn.f32 	%f367, %f360, %f361, %f359;
	bar.sync 	0;
$L__BB0_9:
	ld.param.u64 	%rd39, [_Z16matrixMultKernelPfS_S_i_param_2];
	cvta.to.global.u64 	%rd30, %rd39;
	mad.lo.s32 	%r95, %r31, %r3, %r5;
	mul.wide.s32 	%rd31, %r95, 4;
	add.s64 	%rd32, %rd30, %rd31;
	st.global.f32 	[%rd32], %f367;
	ret;

}


// ===== COMPILED SASS (sm_100) =====

	.target	sm_100

	.elftype	@"ET_EXEC"


//--------------------- .note.nv.tkinfo           --------------------------
	.section	.note.nv.tkinfo,"",@"SHT_NOTE"
	.sectionflags	@"SHF_NOTE_NV_TKINFO"
	.tkinfo
        /*0018*/ 	.word	0x00000002
        /*0030*/ 	.string	""
        /*0030*/ 	.string	"ptxas"
        /*0030*/ 	.string	"Cuda compilation tools, release 13.0, V13.0.88"
        /*0030*/ 	.string	"Build cuda_13.0.r13.0/compiler.36424714_0"
        /*0030*/ 	.string	"-arch sm_100 -m 64 "



//--------------------- .note.nv.cuinfo           --------------------------
	.section	.note.nv.cuinfo,"",@"SHT_NOTE"
	.sectionflags	@"SHF_NOTE_NV_CUINFO"
        /*0018*/ 	.short	0x0002
        /*001a*/ 	.short	0x0064
        /*001c*/ 	.short	0x0082
	.zero		2


//--------------------- .nv.info                  --------------------------
	.section	.nv.info,"",@"SHT_CUDA_INFO"
	.align	4


	//----- nvinfo : EIATTR_REGCOUNT
	.align		4
        /*0000*/ 	.byte	0x04, 0x2f
        /*0002*/ 	.short	(.L_1 - .L_0)
	.align		4
.L_0:
        /*0004*/ 	.word	index@(_Z16matrixMultKernelPfS_S_i)
        /*0008*/ 	.word	0x00000028


	//----- nvinfo : EIATTR_FRAME_SIZE
	.align		4
.L_1:
        /*000c*/ 	.byte	0x04, 0x11
        /*000e*/ 	.short	(.L_3 - .L_2)
	.align		4
.L_2:
        /*0010*/ 	.word	index@(_Z16matrixMultKernelPfS_S_i)
        /*0014*/ 	.word	0x00000000


	//----- nvinfo : EIATTR_MIN_STACK_SIZE
	.align		4
.L_3:
        /*0018*/ 	.byte	0x04, 0x12
        /*001a*/ 	.short	(.L_5 - .L_4)
	.align		4
.L_4:
        /*001c*/ 	.word	index@(_Z16matrixMultKernelPfS_S_i)
        /*0020*/ 	.word	0x00000000
.L_5:


//--------------------- .nv.compat                --------------------------
	.section	.nv.compat,"",@"SHT_CUDA_COMPAT_INFO"
	.align	4
        /*0000*/ 	.byte	0x02, 0x09, 0x00, 0x00, 0x02, 0x02, 0x01, 0x00, 0x02, 0x05, 0x05, 0x00, 0x03, 0x07, 0x01, 0x01
        /*0010*/ 	.byte	0x02, 0x03, 0x00, 0x00, 0x02, 0x06, 0x01, 0x00, 0x04, 0x0b, 0x08, 0x00, 0x09, 0x00, 0x00, 0x00
        /*0020*/ 	.byte	0x00, 0x00, 0x00, 0x00


//--------------------- .nv.info._Z16matrixMultKernelPfS_S_i --------------------------
	.section	.nv.info._Z16matrixMultKernelPfS_S_i,"",@"SHT_CUDA_INFO"
	.sectionflags	@""
	.align	4


	//----- nvinfo : EIATTR_CUDA_API_VERSION
	.align		4
        /*0000*/ 	.byte	0x04, 0x37
        /*0002*/ 	.short	(.L_7 - .L_6)
.L_6:
        /*0004*/ 	.word	0x00000082


	//----- nvinfo : EIATTR_KPARAM_INFO
	.align		4
.L_7:
        /*0008*/ 	.byte	0x04, 0x17
        /*000a*/ 	.short	(.L_9 - .L_8)
.L_8:
        /*000c*/ 	.word	0x00000000
        /*0010*/ 	.short	0x0003
        /*0012*/ 	.short	0x0018
        /*0014*/ 	.byte	0x00, 0xf0, 0x11, 0x00


	//----- nvinfo : EIATTR_KPARAM_INFO
	.align		4
.L_9:
        /*0018*/ 	.byte	0x04, 0x17
        /*001a*/ 	.short	(.L_11 - .L_10)
.L_10:
        /*001c*/ 	.word	0x00000000
        /*0020*/ 	.short	0x0002
        /*0022*/ 	.short	0x0010
        /*0024*/ 	.byte	0x00, 0xf5, 0x21, 0x00


	//----- nvinfo : EIATTR_KPARAM_INFO
	.align		4
.L_11:
        /*0028*/ 	.byte	0x04, 0x17
        /*002a*/ 	.short	(.L_13 - .L_12)
.L_12:
        /*002c*/ 	.word	0x00000000
        /*0030*/ 	.short	0x0001
        /*0032*/ 	.short	0x0008
        /*0034*/ 	.byte	0x00, 0xf5, 0x21, 0x00


	//----- nvinfo : EIATTR_KPARAM_INFO
	.align		4
.L_13:
        /*0038*/ 	.byte	0x04, 0x17
        /*003a*/ 	.short	(.L_15 - .L_14)
.L_14:
        /*003c*/ 	.word	0x00000000
        /*0040*/ 	.short	0x0000
        /*0042*/ 	.short	0x0000
        /*0044*/ 	.byte	0x00, 0xf5, 0x21, 0x00


	//----- nvinfo : EIATTR_SPARSE_MMA_MASK
	.align		4
.L_15:
        /*0048*/ 	.byte	0x03, 0x50
        /*004a*/ 	.short	0x0000


	//----- nvinfo : EIATTR_MAXREG_COUNT
	.align		4
        /*004c*/ 	.byte	0x03, 0x1b
        /*004e*/ 	.short	0x00ff


	//----- nvinfo : EIATTR_NUM_BARRIERS
	.align		4
        /*0050*/ 	.byte	0x02, 0x4c
        /*0052*/ 	.byte	0x01
	.zero		1


	//----- nvinfo : EIATTR_MERCURY_ISA_VERSION
	.align		4
        /*0054*/ 	.byte	0x03, 0x5f
        /*0056*/ 	.short	0x0101


	//----- nvinfo : EIATTR_VRC_CTA_INIT_COUNT
	.align		4
        /*0058*/ 	.byte	0x02, 0x4a
	.zero		1
	.zero		1


	//----- nvinfo : EIATTR_EXIT_INSTR_OFFSETS
	.align		4
        /*005c*/ 	.byte	0x04, 0x1c
        /*005e*/ 	.short	(.L_17 - .L_16)


	//   ....[0]....
.L_16:
        /*0060*/ 	.word	0x00001890


	//----- nvinfo : EIATTR_CBANK_PARAM_SIZE
	.align		4
.L_17:
        /*0064*/ 	.byte	0x03, 0x19
        /*0066*/ 	.short	0x001c


	//----- nvinfo : EIATTR_PARAM_CBANK
	.align		4
        /*0068*/ 	.byte	0x04, 0x0a
        /*006a*/ 	.short	(.L_19 - .L_18)
	.align		4
.L_18:
        /*006c*/ 	.word	index@(.nv.constant0._Z16matrixMultKernelPfS_S_i)
        /*0070*/ 	.short	0x0380
        /*0072*/ 	.short	0x001c


	//----- nvinfo : EIATTR_SW_WAR
	.align		4
.L_19:
        /*0074*/ 	.byte	0x04, 0x36
        /*0076*/ 	.short	(.L_21 - .L_20)
.L_20:
        /*0078*/ 	.word	0x00000008
.L_21:


//--------------------- .nv.callgraph             --------------------------
	.section	.nv.callgraph,"",@"SHT_CUDA_CALLGRAPH"
	.align	4
	.sectionentsize	8
	.align		4
        /*0000*/ 	.word	0x00000000
	.align		4
        /*0004*/ 	.word	0xffffffff
	.align		4
        /*0008*/ 	.word	0x00000000
	.align		4
        /*000c*/ 	.word	0xfffffffe
	.align		4
        /*0010*/ 	.word	0x00000000
	.align		4
        /*0014*/ 	.word	0xfffffffd
	.align		4
        /*0018*/ 	.word	0x00000000
	.align		4
        /*001c*/ 	.word	0xfffffffc


//--------------------- .text._Z16matrixMultKernelPfS_S_i --------------------------
	.section	.text._Z16matrixMultKernelPfS_S_i,"ax",@progbits
	.align	128
        .global         _Z16matrixMultKernelPfS_S_i
        .type           _Z16matrixMultKernelPfS_S_i,@function
        .size           _Z16matrixMultKernelPfS_S_i,(.L_x_5 - _Z16matrixMultKernelPfS_S_i)
        .other          _Z16matrixMultKernelPfS_S_i,@"STO_CUDA_ENTRY STV_DEFAULT"
_Z16matrixMultKernelPfS_S_i:
.text._Z16matrixMultKernelPfS_S_i:
[----:B------:R-:W-:Y:S08]  /*0000*/  LDC R1, c[0x0][0x37c] ;  /* 0x0000df00ff017b82 */ /* 0x000ff00000000800 */
[----:B------:R-:W0:Y:S01]  /*0010*/  LDC R5, c[0x0][0x398] ;  /* 0x0000e600ff057b82 */ /* 0x000e220000000800 */
[----:B------:R-:W1:Y:S01]  /*0020*/  S2R R6, SR_CTAID.Y ;  /* 0x0000000000067919 */ /* 0x000e620000002600 */
[----:B------:R-:W2:Y:S01]  /*0030*/  LDCU.64 UR8, c[0x0][0x358] ;  /* 0x00006b00ff0877ac */ /* 0x000ea20008000a00 */
[----:B------:R-:W-:Y:S01]  /*0040*/  HFMA2 R31, -RZ, RZ, 0, 0 ;  /* 0x00000000ff1f7431 */ /* 0x000fe200000001ff */
[----:B------:R-:W1:Y:S01]  /*0050*/  S2R R3, SR_TID.Y ;  /* 0x0000000000037919 */ /* 0x000e620000002200 */
[----:B------:R-:W3:Y:S01]  /*0060*/  S2R R11, SR_CTAID.X ;  /* 0x00000000000b7919 */ /* 0x000ee20000002500 */
[----:B------:R-:W3:Y:S01]  /*0070*/  S2R R2, SR_TID.X ;  /* 0x0000000000027919 */ /* 0x000ee20000002100 */
[----:B0-----:R-:W-:-:S02]  /*0080*/  ISETP.GE.AND P0, PT, R5, 0x10, PT ;  /* 0x000000100500780c */ /* 0x001fc40003f06270 */
[----:B------:R-:W-:-:S04]  /*0090*/  SHF.R.S32.HI R0, RZ, 0x1f, R5 ;  /* 0x0000001fff007819 */ /* 0x000fc80000011405 */
[----:B------:R-:W-:Y:S02]  /*00a0*/  LEA.HI R0, R0, R5, RZ, 0x4 ;  /* 0x0000000500007211 */ /* 0x000fe400078f20ff */
[----:B-1----:R-:W-:Y:S02]  /*00b0*/  LEA R6, R6, R3, 0x4 ;  /* 0x0000000306067211 */ /* 0x002fe400078e20ff */
[----:B---3--:R-:W-:-:S03]  /*00c0*/  LEA R4, R11, R2, 0x4 ;  /* 0x000000020b047211 */ /* 0x008fc600078e20ff */
[----:B--2---:R-:W-:Y:S05]  /*00d0*/  @!P0 BRA `(.L_x_0) ;  /* 0x0000001400dc8947 */ /* 0x004fea0003800000 */
[----:B------:R-:W0:Y:S01]  /*00e0*/  S2UR UR6, SR_CgaCtaId ;  /* 0x00000000000679c3 */ /* 0x000e220000008800 */
[----:B------:R-:W-:Y:S01]  /*00f0*/  SHF.R.S32.HI R29, RZ, 0x4, R0 ;  /* 0x00000004ff1d7819 */ /* 0x000fe20000011400 */
[----:B------:R-:W-:Y:S01]  /*0100*/  UMOV UR4, 0x400 ;  /* 0x0000040000047882 */ /* 0x000fe20000000000 */
[----:B------:R-:W-:Y:S01]  /*0110*/  IMAD R21, R6, R5, R2 ;  /* 0x0000000506157224 */ /* 0x000fe200078e0202 */
[----:B------:R-:W-:Y:S02]  /*0120*/  MOV R31, RZ ;  /* 0x000000ff001f7202 */ /* 0x000fe40000000f00 */
[----:B------:R-:W-:-:S04]  /*0130*/  IADD3 R0, PT, PT, R29, -0x1, RZ ;  /* 0xffffffff1d007810 */ /* 0x000fc80007ffe0ff */
[----:B------:R-:W-:Y:S02]  /*0140*/  ISETP.GE.U32.AND P0, PT, R0, 0x3, PT ;  /* 0x000000030000780c */ /* 0x000fe40003f06070 */
[----:B------:R-:W-:Y:S01]  /*0150*/  MOV R0, RZ ;  /* 0x000000ff00007202 */ /* 0x000fe20000000f00 */
[----:B0-----:R-:W-:-:S06]  /*0160*/  ULEA UR5, UR6, UR4, 0x18 ;  /* 0x0000000406057291 */ /* 0x001fcc000f8ec0ff */
[----:B------:R-:W-:-:S04]  /*0170*/  LEA R7, R3, UR5, 0x6 ;  /* 0x0000000503077c11 */ /* 0x000fc8000f8e30ff */
[----:B------:R-:W-:Y:S05]  /*0180*/  @!P0 BRA `(.L_x_1) ;  /* 0x0000000c002c8947 */ /* 0x000fea0003800000 */
[C---:B------:R-:W-:Y:S01]  /*0190*/  IADD3 R0, PT, PT, R3.reuse, 0x30, RZ ;  /* 0x0000003003007810 */ /* 0x040fe20007ffe0ff */
[----:B------:R-:W-:Y:S01]  /*01a0*/  UIADD3 UR5, UPT, UPT, UR4, 0x400, URZ ;  /* 0x0000040004057890 */ /* 0x000fe2000fffe0ff */
[C---:B------:R-:W-:Y:S01]  /*01b0*/  IADD3 R8, PT, PT, R3.reuse, 0x20, RZ ;  /* 0x0000002003087810 */ /* 0x040fe20007ffe0ff */
[CCC-:B------:R-:W-:Y:S01]  /*01c0*/  IMAD R24, R3.reuse, R5.reuse, R2.reuse ;  /* 0x0000000503187224 */ /* 0x1c0fe200078e0202 */
[----:B------:R-:W-:Y:S01]  /*01d0*/  IADD3 R9, PT, PT, R3, 0x10, RZ ;  /* 0x0000001003097810 */ /* 0x000fe20007ffe0ff */
[-CC-:B------:R-:W-:Y:S01]  /*01e0*/  IMAD R0, R0, R5.reuse, R2.reuse ;  /* 0x0000000500007224 */ /* 0x180fe200078e0202 */
[----:B------:R-:W-:Y:S01]  /*01f0*/  ULEA UR5, UR6, UR5, 0x18 ;  /* 0x0000000506057291 */ /* 0x000fe2000f8ec0ff */
[-CC-:B------:R-:W-:Y:S02]  /*0200*/  IMAD R8, R8, R5.reuse, R2.reuse ;  /* 0x0000000508087224 */ /* 0x180fe400078e0202 */
[----:B------:R-:W-:Y:S02]  /*0210*/  HFMA2 R31, -RZ, RZ, 0, 0 ;  /* 0x00000000ff1f7431 */ /* 0x000fe400000001ff */
[----:B------:R-:W-:Y:S01]  /*0220*/  IMAD R9, R9, R5, R2 ;  /* 0x0000000509097224 */ /* 0x000fe200078e0202 */
[----:B------:R-:W-:-:S02]  /*0230*/  LEA R30, R11, R0, 0x4 ;  /* 0x000000000b1e7211 */ /* 0x000fc400078e20ff */
[----:B------:R-:W-:Y:S02]  /*0240*/  LOP3.LUT R0, R29, 0x7fffffc, RZ, 0xc0, !PT ;  /* 0x07fffffc1d007812 */ /* 0x000fe400078ec0ff */
[----:B------:R-:W-:Y:S02]  /*0250*/  LEA R22, R2, UR5, 0x2 ;  /* 0x0000000502167c11 */ /* 0x000fe4000f8e10ff */
[C---:B------:R-:W-:Y:S02]  /*0260*/  LEA R24, R11.reuse, R24, 0x4 ;  /* 0x000000180b187211 */ /* 0x040fe400078e20ff */
[C---:B------:R-:W-:Y:S02]  /*0270*/  LEA R28, R11.reuse, R8, 0x4 ;  /* 0x000000080b1c7211 */ /* 0x040fe400078e20ff */
[----:B------:R-:W-:Y:S02]  /*0280*/  LEA R26, R11, R9, 0x4 ;  /* 0x000000090b1a7211 */ /* 0x000fe400078e20ff */
[----:B------:R-:W-:-:S02]  /*0290*/  MOV R27, R21 ;  /* 0x00000015001b7202 */ /* 0x000fc40000000f00 */
[----:B------:R-:W-:Y:S02]  /*02a0*/  LEA R23, R2, R7, 0x2 ;  /* 0x0000000702177211 */ /* 0x000fe400078e10ff */
[----:B------:R-:W-:Y:S02]  /*02b0*/  IADD3 R25, PT, PT, -R0, RZ, RZ ;  /* 0x000000ff00197210 */ /* 0x000fe40007ffe1ff */
[----:B------:R-:W-:-:S07]  /*02c0*/  LEA R20, R3, R22, 0x6 ;  /* 0x0000001603147211 */ /* 0x000fce00078e30ff */
.L_x_2:
[----:B------:R-:W0:Y:S08]  /*02d0*/  LDC.64 R16, c[0x0][0x380] ;  /* 0x0000e000ff107b82 */ /* 0x000e300000000a00 */
[----:B------:R-:W1:Y:S01]  /*02e0*/  LDC.64 R18, c[0x0][0x388] ;  /* 0x0000e200ff127b82 */ /* 0x000e620000000a00 */
[----:B0-----:R-:W-:-:S05]  /*02f0*/  IMAD.WIDE R16, R27, 0x4, R16 ;  /* 0x000000041b107825 */ /* 0x001fca00078e0210 */
[----:B------:R-:W2:Y:S01]  /*0300*/  LDG.E R10, desc[UR8][R16.64] ;  /* 0x00000008100a7981 */ /* 0x000ea2000c1e1900 */
[----:B-1----:R-:W-:-:S05]  /*0310*/  IMAD.WIDE R8, R24, 0x4, R18 ;  /* 0x0000000418087825 */ /* 0x002fca00078e0212 */
[----:B------:R-:W3:Y:S04]  /*0320*/  LDG.E R35, desc[UR8][R8.64] ;  /* 0x0000000808237981 */ /* 0x000ee8000c1e1900 */
[----:B--2---:R-:W-:Y:S04]  /*0330*/  STS [R23], R10 ;  /* 0x0000000a17007388 */ /* 0x004fe80000000800 */
[----:B---3--:R-:W-:Y:S01]  /*0340*/  STS [R20], R35 ;  /* 0x0000002314007388 */ /* 0x008fe20000000800 */
[----:B------:R-:W-:Y:S06]  /*0350*/  BAR.SYNC.DEFER_BLOCKING 0x0 ;  /* 0x0000000000007b1d */ /* 0x000fec0000010000 */
[----:B------:R-:W-:Y:S04]  /*0360*/  LDS R11, [R22] ;  /* 0x00000000160b7984 */ /* 0x000fe80000000800 */
[----:B------:R-:W0:Y:S04]  /*0370*/  LDS.128 R12, [R7] ;  /* 0x00000000070c7984 */ /* 0x000e280000000c00 */
[----:B------:R-:W1:Y:S04]  /*0380*/  LDS R37, [R22+0x40] ;  /* 0x0000400016257984 */ /* 0x000e680000000800 */
[----:B------:R-:W2:Y:S01]  /*0390*/  LDS R33, [R22+0x80] ;  /* 0x0000800016217984 */ /* 0x000ea20000000800 */
[----:B0-----:R-:W-:-:S03]  /*03a0*/  FFMA R32, R12, R11, R31 ;  /* 0x0000000b0c207223 */ /* 0x001fc6000000001f */
[----:B------:R-:W0:Y:S01]  /*03b0*/  LDS R12, [R22+0xc0] ;  /* 0x0000c000160c7984 */ /* 0x000e220000000800 */
[----:B-1----:R-:W-:-:S03]  /*03c0*/  FFMA R34, R37, R13, R32 ;  /* 0x0000000d25227223 */ /* 0x002fc60000000020 */
[----:B------:R-:W-:Y:S04]  /*03d0*/  LDS R13, [R22+0x100] ;  /* 0x00010000160d7984 */ /* 0x000fe80000000800 */
[----:B------:R-:W1:Y:S04]  /*03e0*/  LDS.128 R8, [R7+0x10] ;  /* 0x0000100007087984 */ /* 0x000e680000000c00 */
[----:B------:R-:W3:Y:S04]  /*03f0*/  LDS R32, [R22+0x140] ;  /* 0x0001400016207984 */ /* 0x000ee80000000800 */
[----:B------:R-:W4:Y:S01]  /*0400*/  LDS R31, [R22+0x180] ;  /* 0x00018000161f7984 */ /* 0x000f220000000800 */
[----:B--2---:R-:W-:-:S03]  /*0410*/  FFMA R33, R33, R14, R34 ;  /* 0x0000000e21217223 */ /* 0x004fc60000000022 */
[----:B------:R-:W-:Y:S04]  /*0420*/  LDS R37, [R22+0x340] ;  /* 0x0003400016257984 */ /* 0x000fe80000000800 */
[----:B------:R-:W-:Y:S01]  /*0430*/  LDS R34, [R22+0x3c0] ;  /* 0x0003c00016227984 */ /* 0x000fe20000000800 */
[----:B0-----:R-:W-:-:S03]  /*0440*/  FFMA R15, R12, R15, R33 ;  /* 0x0000000f0c0f7223 */ /* 0x001fc60000000021 */
[----:B------:R-:W-:Y:S01]  /*0450*/  LDS R33, [R22+0x240] ;  /* 0x0002400016217984 */ /* 0x000fe20000000800 */
[----:B-1----:R-:W-:-:S03]  /*0460*/  FFMA R13, R8, R13, R15 ;  /* 0x0000000d080d7223 */ /* 0x002fc6000000000f */
[----:B------:R-:W0:Y:S01]  /*0470*/  LDS R8, [R22+0x1c0] ;  /* 0x0001c00016087984 */ /* 0x000e220000000800 */
[----:B---3--:R-:W-:-:S03]  /*0480*/  FFMA R32, R32, R9, R13 ;  /* 0x0000000920207223 */ /* 0x008fc6000000000d */
[----:B------:R-:W-:Y:S04]  /*0490*/  LDS R9, [R22+0x200] ;  /* 0x0002000016097984 */ /* 0x000fe80000000800 */
[----:B------:R-:W1:Y:S01]  /*04a0*/  LDS.128 R12, [R7+0x20] ;  /* 0x00002000070c7984 */ /* 0x000e620000000c00 */
[----:B----4-:R-:W-:-:S03]  /*04b0*/  FFMA R31, R31, R10, R32 ;  /* 0x0000000a1f1f7223 */ /* 0x010fc60000000020 */
[----:B------:R-:W2:Y:S04]  /*04c0*/  LDS R32, [R22+0x280] ;  /* 0x0002800016207984 */ /* 0x000ea80000000800 */
[----:B------:R-:W3:Y:S01]  /*04d0*/  LDS R10, [R22+0x2c0] ;  /* 0x0002c000160a7984 */ /* 0x000ee20000000800 */
[----:B0-----:R-:W-:-:S03]  /*04e0*/  FFMA R11, R8, R11, R31 ;  /* 0x0000000b080b7223 */ /* 0x001fc6000000001f */
[----:B------:R-:W-:Y:S01]  /*04f0*/  LDS R31, [R22+0x380] ;  /* 0x00038000161f7984 */ /* 0x000fe20000000800 */
[----:B-1----:R-:W-:-:S03]  /*0500*/  FFMA R12, R12, R9, R11 ;  /* 0x000000090c0c7223 */ /* 0x002fc6000000000b */
[----:B------:R-:W-:Y:S01]  /*0510*/  LDS R9, [R22+0x300] ;  /* 0x0003000016097984 */ /* 0x000fe20000000800 */
[----:B------:R-:W-:-:S04]  /*0520*/  FFMA R13, R33, R13, R12 ;  /* 0x0000000d210d7223 */ /* 0x000fc8000000000c */
[----:B--2---:R-:W-:-:S04]  /*0530*/  FFMA R13, R32, R14, R13 ;  /* 0x0000000e200d7223 */ /* 0x004fc8000000000d */
[----:B---3--:R-:W-:Y:S02]  /*0540*/  FFMA R11, R10, R15, R13 ;  /* 0x0000000f0a0b7223 */ /* 0x008fe4000000000d */
[----:B------:R-:W0:Y:S01]  /*0550*/  LDS.128 R12, [R7+0x30] ;  /* 0x00003000070c7984 */ /* 0x000e220000000c00 */
[----:B------:R-:W-:Y:S01]  /*0560*/  IMAD.WIDE R32, R26, 0x4, R18 ;  /* 0x000000041a207825 */ /* 0x000fe200078e0212 */
[----:B------:R-:W-:Y:S06]  /*0570*/  BAR.SYNC.DEFER_BLOCKING 0x0 ;  /* 0x0000000000007b1d */ /* 0x000fec0000010000 */
[----:B------:R-:W2:Y:S04]  /*0580*/  LDG.E R33, desc[UR8][R32.64] ;  /* 0x0000000820217981 */ /* 0x000ea8000c1e1900 */
[----:B------:R-:W3:Y:S01]  /*0590*/  LDG.E R32, desc[UR8][R16.64+0x40] ;  /* 0x0000400810207981 */ /* 0x000ee2000c1e1900 */
[----:B0-----:R-:W-:-:S04]  /*05a0*/  FFMA R12, R12, R9, R11 ;  /* 0x000000090c0c7223 */ /* 0x001fc8000000000b */
[----:B------:R-:W-:-:S04]  /*05b0*/  FFMA R36, R37, R13, R12 ;  /* 0x0000000d25247223 */ /* 0x000fc8000000000c */
[----:B------:R-:W-:-:S04]  /*05c0*/  FFMA R31, R31, R14, R36 ;  /* 0x0000000e1f1f7223 */ /* 0x000fc80000000024 */
[----:B------:R-:W-:Y:S01]  /*05d0*/  FFMA R15, R34, R15, R31 ;  /* 0x0000000f220f7223 */ /* 0x000fe2000000001f */
[----:B---3--:R-:W-:Y:S04]  /*05e0*/  STS [R23], R32 ;  /* 0x0000002017007388 */ /* 0x008fe80000000800 */
[----:B--2---:R-:W-:Y:S01]  /*05f0*/  STS [R20], R33 ;  /* 0x0000002114007388 */ /* 0x004fe20000000800 */
[----:B------:R-:W-:Y:S06]  /*0600*/  BAR.SYNC.DEFER_BLOCKING 0x0 ;  /* 0x0000000000007b1d */ /* 0x000fec0000010000 */
[----:B------:R-:W-:Y:S04]  /*0610*/  LDS R35, [R22] ;  /* 0x0000000016237984 */ /* 0x000fe80000000800 */
[----:B------:R-:W0:Y:S04]  /*0620*/  LDS.128 R8, [R7] ;  /* 0x0000000007087984 */ /* 0x000e280000000c00 */
[----:B------:R-:W1:Y:S04]  /*0630*/  LDS R12, [R22+0x40] ;  /* 0x00004000160c7984 */ /* 0x000e680000000800 */
[----:B------:R-:W2:Y:S04]  /*0640*/  LDS R31, [R22+0x80] ;  /* 0x00008000161f7984 */ /* 0x000ea80000000800 */
[----:B------:R-:W-:Y:S04]  /*0650*/  LDS R32, [R22+0x140] ;  /* 0x0001400016207984 */ /* 0x000fe80000000800 */
[----:B------:R-:W-:Y:S04]  /*0660*/  LDS R33, [R22+0x180] ;  /* 0x0001800016217984 */ /* 0x000fe80000000800 */
[----:B------:R-:W-:Y:S01]  /*0670*/  LDS R37, [R22+0x340] ;  /* 0x0003400016257984 */ /* 0x000fe20000000800 */
[----:B0-----:R-:W-:-:S03]  /*0680*/  FFMA R15, R8, R35, R15 ;  /* 0x00000023080f7223 */ /* 0x001fc6000000000f */
[----:B------:R-:W0:Y:S01]  /*0690*/  LDS R8, [R22+0xc0] ;  /* 0x0000c00016087984 */ /* 0x000e220000000800 */
[----:B-1----:R-:W-:-:S03]  /*06a0*/  FFMA R34, R12, R9, R15 ;  /* 0x000000090c227223 */ /* 0x002fc6000000000f */
[----:B------:R-:W-:Y:S04]  /*06b0*/  LDS R9, [R22+0x100] ;  /* 0x0001000016097984 */ /* 0x000fe80000000800 */
[----:B------:R-:W1:Y:S01]  /*06c0*/  LDS.128 R12, [R7+0x10] ;  /* 0x00001000070c7984 */ /* 0x000e620000000c00 */
[----:B--2---:R-:W-:-:S03]  /*06d0*/  FFMA R31, R31, R10, R34 ;  /* 0x0000000a1f1f7223 */ /* 0x004fc60000000022 */
[----:B------:R-:W-:Y:S01]  /*06e0*/  LDS R34, [R22+0x3c0] ;  /* 0x0003c00016227984 */ /* 0x000fe20000000800 */
[----:B0-----:R-:W-:-:S03]  /*06f0*/  FFMA R11, R8, R11, R31 ;  /* 0x0000000b080b7223 */ /* 0x001fc6000000001f */
[----:B------:R-:W-:Y:S01]  /*0700*/  LDS R31, [R22+0x240] ;  /* 0x00024000161f7984 */ /* 0x000fe20000000800 */
[----:B-1----:R-:W-:-:S03]  /*0710*/  FFMA R9, R12, R9, R11 ;  /* 0x000000090c097223 */ /* 0x002fc6000000000b */
[----:B------:R-:W0:Y:S01]  /*0720*/  LDS R12, [R22+0x1c0] ;  /* 0x0001c000160c7984 */ /* 0x000e220000000800 */
[----:B------:R-:W-:-:S03]  /*0730*/  FFMA R32, R32, R13, R9 ;  /* 0x0000000d20207223 */ /* 0x000fc60000000009 */
[----:B------:R-:W-:Y:S04]  /*0740*/  LDS R13, [R22+0x200] ;  /* 0x00020000160d7984 */ /* 0x000fe80000000800 */
[----:B------:R-:W1:Y:S01]  /*0750*/  LDS.128 R8, [R7+0x20] ;  /* 0x0000200007087984 */ /* 0x000e620000000c00 */
[----:B------:R-:W-:-:S03]  /*0760*/  FFMA R33, R33, R14, R32 ;  /* 0x0000000e21217223 */ /* 0x000fc60000000020 */
[----:B------:R-:W2:Y:S04]  /*0770*/  LDS R32, [R22+0x280] ;  /* 0x0002800016207984 */ /* 0x000ea80000000800 */
[----:B------:R-:W3:Y:S01]  /*0780*/  LDS R14, [R22+0x2c0] ;  /* 0x0002c000160e7984 */ /* 0x000ee20000000800 */
[----:B0-----:R-:W-:-:S04]  /*0790*/  FFMA R15, R12, R15, R33 ;  /* 0x0000000f0c0f7223 */ /* 0x001fc80000000021 */
[----:B-1----:R-:W-:-:S04]  /*07a0*/  FFMA R8, R8, R13, R15 ;  /* 0x0000000d08087223 */ /* 0x002fc8000000000f */
[----:B------:R-:W-:Y:S02]  /*07b0*/  FFMA R9, R31, R9, R8 ;  /* 0x000000091f097223 */ /* 0x000fe40000000008 */
[----:B------:R-:W-:Y:S02]  /*07c0*/  LDS R31, [R22+0x380] ;  /* 0x00038000161f7984 */ /* 0x000fe40000000800 */
[----:B--2---:R-:W-:Y:S02]  /*07d0*/  FFMA R13, R32, R10, R9 ;  /* 0x0000000a200d7223 */ /* 0x004fe40000000009 */
[----:B------:R-:W-:Y:S02]  /*07e0*/  LDS R9, [R22+0x300] ;  /* 0x0003000016097984 */ /* 0x000fe40000000800 */
        /* <DEDUP_REMOVED lines=10> */
[----:B------:R-:W-:Y:S01]  /*0890*/  IMAD.WIDE R18, R30, 0x4, R18 ;  /* 0x000000041e127825 */ /* 0x000fe200078e0212 */
        /* <DEDUP_REMOVED lines=8> */
[----:B------:R-:W-:Y:S01]  /*0920*/  LDS R34, [R22+0x340] ;  /* 0x0003400016227984 */ /* 0x000fe20000000800 */
[----:B0-----:R-:W-:-:S03]  /*0930*/  FFMA R15, R8, R35, R15 ;  /* 0x00000023080f7223 */ /* 0x001fc6000000000f */
[----:B------:R-:W0:Y:S01]  /*0940*/  LDS R35, [R22+0xc0] ;  /* 0x0000c00016237984 */ /* 0x000e220000000800 */
[----:B-1----:R-:W-:-:S03]  /*0950*/  FFMA R32, R12, R9, R15 ;  /* 0x000000090c207223 */ /* 0x002fc6000000000f */
[----:B------:R-:W-:Y:S04]  /*0960*/  LDS R9, [R22+0x100] ;  /* 0x0001000016097984 */ /* 0x000fe80000000800 */
[----:B------:R-:W1:Y:S04]  /*0970*/  LDS.128 R12, [R7+0x10] ;  /* 0x00001000070c7984 */ /* 0x000e680000000c00 */
[----:B------:R-:W3:Y:S01]  /*0980*/  LDS R8, [R22+0x140] ;  /* 0x0001400016087984 */ /* 0x000ee20000000800 */
[----:B--2---:R-:W-:-:S03]  /*0990*/  FFMA R10, R31, R10, R32 ;  /* 0x0000000a1f0a7223 */ /* 0x004fc60000000020 */
[----:B------:R-:W2:Y:S01]  /*09a0*/  LDS R31, [R22+0x180] ;  /* 0x00018000161f7984 */ /* 0x000ea20000000800 */
[----:B0-----:R-:W-:-:S03]  /*09b0*/  FFMA R11, R35, R11, R10 ;  /* 0x0000000b230b7223 */ /* 0x001fc6000000000a */
[----:B------:R-:W-:Y:S01]  /*09c0*/  LDS R35, [R22+0x240] ;  /* 0x0002400016237984 */ /* 0x000fe20000000800 */
[----:B-1----:R-:W-:-:S03]  /*09d0*/  FFMA R9, R12, R9, R11 ;  /* 0x000000090c097223 */ /* 0x002fc6000000000b */
[----:B------:R-:W0:Y:S01]  /*09e0*/  LDS R12, [R22+0x1c0] ;  /* 0x0001c000160c7984 */ /* 0x000e220000000800 */
[----:B---3--:R-:W-:-:S03]  /*09f0*/  FFMA R32, R8, R13, R9 ;  /* 0x0000000d08207223 */ /* 0x008fc60000000009 */
[----:B------:R-:W1:Y:S04]  /*0a00*/  LDS.128 R8, [R7+0x20] ;  /* 0x0000200007087984 */ /* 0x000e680000000c00 */
[----:B------:R-:W3:Y:S01]  /*0a10*/  LDS R13, [R22+0x280] ;  /* 0x00028000160d7984 */ /* 0x000ee20000000800 */
[----:B--2---:R-:W-:-:S03]  /*0a20*/  FFMA R31, R31, R14, R32 ;  /* 0x0000000e1f1f7223 */ /* 0x004fc60000000020 */
[----:B------:R-:W-:Y:S01]  /*0a30*/  LDS R32, [R22+0x3c0] ;  /* 0x0003c00016207984 */ /* 0x000fe20000000800 */
[----:B0-----:R-:W-:-:S04]  /*0a40*/  FFMA R15, R12, R15, R31 ;  /* 0x0000000f0c0f7223 */ /* 0x001fc8000000001f */
[----:B-1----:R-:W-:Y:S02]  /*0a50*/  FFMA R8, R8, R33, R15 ;  /* 0x0000002108087223 */ /* 0x002fe4000000000f */
[----:B------:R-:W-:Y:S02]  /*0a60*/  LDS R33, [R22+0x380] ;  /* 0x0003800016217984 */ /* 0x000fe40000000800 */
[----:B------:R-:W-:Y:S02]  /*0a70*/  FFMA R12, R35, R9, R8 ;  /* 0x00000009230c7223 */ /* 0x000fe40000000008 */
[----:B------:R-:W0:Y:S02]  /*0a80*/  LDS R8, [R22+0x2c0] ;  /* 0x0002c00016087984 */ /* 0x000e240000000800 */
[----:B---3--:R-:W-:Y:S02]  /*0a90*/  FFMA R9, R13, R10, R12 ;  /* 0x0000000a0d097223 */ /* 0x008fe4000000000c */
[----:B------:R-:W-:Y:S04]  /*0aa0*/  LDS R35, [R22+0x300] ;  /* 0x0003000016237984 */ /* 0x000fe80000000800 */
[----:B------:R-:W1:Y:S01]  /*0ab0*/  LDS.128 R12, [R7+0x30] ;  /* 0x00003000070c7984 */ /* 0x000e620000000c00 */
[----:B------:R-:W-:Y:S06]  /*0ac0*/  BAR.SYNC.DEFER_BLOCKING 0x0 ;  /* 0x0000000000007b1d */ /* 0x000fec0000010000 */
[----:B------:R0:W2:Y:S04]  /*0ad0*/  LDG.E R16, desc[UR8][R16.64+0xc0] ;  /* 0x0000c00810107981 */ /* 0x0000a8000c1e1900 */
[----:B------:R-:W3:Y:S01]  /*0ae0*/  LDG.E R19, desc[UR8][R18.64] ;  /* 0x0000000812137981 */ /* 0x000ee2000c1e1900 */
[----:B0-----:R-:W-:-:S04]  /*0af0*/  FFMA R17, R8, R11, R9 ;  /* 0x0000000b08117223 */ /* 0x001fc80000000009 */
[----:B-1----:R-:W-:-:S04]  /*0b00*/  FFMA R35, R12, R35, R17 ;  /* 0x000000230c237223 */ /* 0x002fc80000000011 */
[----:B------:R-:W-:-:S04]  /*0b10*/  FFMA R34, R34, R13, R35 ;  /* 0x0000000d22227223 */ /* 0x000fc80000000023 */
[----:B------:R-:W-:-:S04]  /*0b20*/  FFMA R33, R33, R14, R34 ;  /* 0x0000000e21217223 */ /* 0x000fc80000000022 */
[----:B------:R-:W-:Y:S01]  /*0b30*/  FFMA R17, R32, R15, R33 ;  /* 0x0000000f20117223 */ /* 0x000fe20000000021 */
[----:B------:R-:W-:-:S04]  /*0b40*/  IADD3 R25, PT, PT, R25, 0x4, RZ ;  /* 0x0000000419197810 */ /* 0x000fc80007ffe0ff */
[----:B------:R-:W-:Y:S02]  /*0b50*/  ISETP.NE.AND P0, PT, R25, RZ, PT ;  /* 0x000000ff1900720c */ /* 0x000fe40003f05270 */
[----:B------:R-:W-:Y:S02]  /*0b60*/  IADD3 R27, PT, PT, R27, 0x40, RZ ;  /* 0x000000401b1b7810 */ /* 0x000fe40007ffe0ff */
[C---:B------:R-:W-:Y:S02]  /*0b70*/  LEA R30, R5.reuse, R30, 0x6 ;  /* 0x0000001e051e7211 */ /* 0x040fe400078e30ff */
[C---:B------:R-:W-:Y:S02]  /*0b80*/  LEA R28, R5.reuse, R28, 0x6 ;  /* 0x0000001c051c7211 */ /* 0x040fe400078e30ff */
[C---:B------:R-:W-:Y:S02]  /*0b90*/  LEA R26, R5.reuse, R26, 0x6 ;  /* 0x0000001a051a7211 */ /* 0x040fe400078e30ff */
[----:B------:R-:W-:Y:S01]  /*0ba0*/  LEA R24, R5, R24, 0x6 ;  /* 0x0000001805187211 */ /* 0x000fe200078e30ff */
[----:B--2---:R-:W-:Y:S04]  /*0bb0*/  STS [R23], R16 ;  /* 0x0000001017007388 */ /* 0x004fe80000000800 */
[----:B---3--:R-:W-:Y:S01]  /*0bc0*/  STS [R20], R19 ;  /* 0x0000001314007388 */ /* 0x008fe20000000800 */
[----:B------:R-:W-:Y:S06]  /*0bd0*/  BAR.SYNC.DEFER_BLOCKING 0x0 ;  /* 0x0000000000007b1d */ /* 0x000fec0000010000 */
[----:B------:R-:W-:Y:S04]  /*0be0*/  LDS R31, [R22] ;  /* 0x00000000161f7984 */ /* 0x000fe80000000800 */
[----:B------:R-:W0:Y:S04]  /*0bf0*/  LDS.128 R8, [R7] ;  /* 0x0000000007087984 */ /* 0x000e280000000c00 */
[----:B------:R-:W1:Y:S04]  /*0c00*/  LDS R36, [R22+0x40] ;  /* 0x0000400016247984 */ /* 0x000e680000000800 */
[----:B------:R-:W2:Y:S04]  /*0c10*/  LDS R37, [R22+0x80] ;  /* 0x0000800016257984 */ /* 0x000ea80000000800 */
[----:B------:R-:W3:Y:S04]  /*0c20*/  LDS R34, [R22+0xc0] ;  /* 0x0000c00016227984 */ /* 0x000ee80000000800 */
[----:B------:R-:W-:Y:S04]  /*0c30*/  LDS R33, [R22+0x100] ;  /* 0x0001000016217984 */ /* 0x000fe80000000800 */
[----:B------:R-:W4:Y:S04]  /*0c40*/  LDS.128 R12, [R7+0x10] ;  /* 0x00001000070c7984 */ /* 0x000f280000000c00 */
[----:B------:R-:W5:Y:S04]  /*0c50*/  LDS R32, [R22+0x140] ;  /* 0x0001400016207984 */ /* 0x000f680000000800 */
[----:B------:R-:W5:Y:S01]  /*0c60*/  LDS R35, [R22+0x180] ;  /* 0x0001800016237984 */ /* 0x000f620000000800 */
[----:B0-----:R-:W-:-:S03]  /*0c70*/  FFMA R17, R8, R31, R17 ;  /* 0x0000001f08117223 */ /* 0x001fc60000000011 */
[----:B------:R-:W0:Y:S01]  /*0c80*/  LDS R8, [R22+0x1c0] ;  /* 0x0001c00016087984 */ /* 0x000e220000000800 */
[----:B-1----:R-:W-:-:S03]  /*0c90*/  FFMA R36, R36, R9, R17 ;  /* 0x0000000924247223 */ /* 0x002fc60000000011 */
[----:B------:R-:W-:Y:S04]  /*0ca0*/  LDS R31, [R22+0x200] ;  /* 0x00020000161f7984 */ /* 0x000fe80000000800 */
[----:B------:R-:W1:Y:S01]  /*0cb0*/  LDS.128 R16, [R7+0x20] ;  /* 0x0000200007107984 */ /* 0x000e620000000c00 */
[----:B--2---:R-:W-:-:S04]  /*0cc0*/  FFMA R37, R37, R10, R36 ;  /* 0x0000000a25257223 */ /* 0x004fc80000000024 */
[----:B---3--:R-:W-:-:S04]  /*0cd0*/  FFMA R11, R34, R11, R37 ;  /* 0x0000000b220b7223 */ /* 0x008fc80000000025 */
[----:B----4-:R-:W-:Y:S02]  /*0ce0*/  FFMA R11, R12, R33, R11 ;  /* 0x000000210c0b7223 */ /* 0x010fe4000000000b */
[----:B------:R-:W2:Y:S02]  /*0cf0*/  LDS R12, [R22+0x240] ;  /* 0x00024000160c7984 */ /* 0x000ea40000000800 */
[----:B-----5:R-:W-:Y:S02]  /*0d00*/  FFMA R32, R32, R13, R11 ;  /* 0x0000000d20207223 */ /* 0x020fe4000000000b */
[----:B------:R-:W3:Y:S02]  /*0d10*/  LDS R13, [R22+0x280] ;  /* 0x00028000160d7984 */ /* 0x000ee40000000800 */
[----:B------:R-:W-:Y:S02]  /*0d20*/  FFMA R35, R35, R14, R32 ;  /* 0x0000000e23237223 */ /* 0x000fe40000000020 */
[----:B------:R-:W4:Y:S04]  /*0d30*/  LDS R14, [R22+0x2c0] ;  /* 0x0002c000160e7984 */ /* 0x000f280000000800 */
[----:B------:R-:W-:Y:S01]  /*0d40*/  LDS R32, [R22+0x340] ;  /* 0x0003400016207984 */ /* 0x000fe20000000800 */
[----:B0-----:R-:W-:-:S03]  /*0d50*/  FFMA R35, R8, R15, R35 ;  /* 0x0000000f08237223 */ /* 0x001fc60000000023 */
[----:B------:R-:W-:Y:S04]  /*0d60*/  LDS R15, [R22+0x300] ;  /* 0x00030000160f7984 */ /* 0x000fe80000000800 */
[----:B------:R-:W0:Y:S01]  /*0d70*/  LDS.128 R8, [R7+0x30] ;  /* 0x0000300007087984 */ /* 0x000e220000000c00 */
[----:B-1----:R-:W-:-:S03]  /*0d80*/  FFMA R35, R16, R31, R35 ;  /* 0x0000001f10237223 */ /* 0x002fc60000000023 */
[----:B------:R-:W1:Y:S04]  /*0d90*/  LDS R31, [R22+0x380] ;  /* 0x00038000161f7984 */ /* 0x000e680000000800 */
[----:B------:R-:W5:Y:S01]  /*0da0*/  LDS R16, [R22+0x3c0] ;  /* 0x0003c00016107984 */ /* 0x000f620000000800 */
[----:B--2---:R-:W-:-:S04]  /*0db0*/  FFMA R12, R12, R17, R35 ;  /* 0x000000110c0c7223 */ /* 0x004fc80000000023 */
[----:B---3--:R-:W-:-:S04]  /*0dc0*/  FFMA R13, R13, R18, R12 ;  /* 0x000000120d0d7223 */ /* 0x008fc8000000000c */
[----:B----4-:R-:W-:-:S04]  /*0dd0*/  FFMA R13, R14, R19, R13 ;  /* 0x000000130e0d7223 */ /* 0x010fc8000000000d */
[----:B0-----:R-:W-:-:S04]  /*0de0*/  FFMA R13, R8, R15, R13 ;  /* 0x0000000f080d7223 */ /* 0x001fc8000000000d */
[----:B------:R-:W-:-:S04]  /*0df0*/  FFMA R32, R32, R9, R13 ;  /* 0x0000000920207223 */ /* 0x000fc8000000000d */
[----:B-1----:R-:W-:-:S04]  /*0e00*/  FFMA R31, R31, R10, R32 ;  /* 0x0000000a1f1f7223 */ /* 0x002fc80000000020 */
[----:B-----5:R-:W-:Y:S01]  /*0e10*/  FFMA R31, R16, R11, R31 ;  /* 0x0000000b101f7223 */ /* 0x020fe2000000001f */
[----:B------:R-:W-:Y:S06]  /*0e20*/  BAR.SYNC.DEFER_BLOCKING 0x0 ;  /* 0x0000000000007b1d */ /* 0x000fec0000010000 */
[----:B------:R-:W-:Y:S05]  /*0e30*/  @P0 BRA `(.L_x_2) ;  /* 0xfffffff400240947 */ /* 0x000fea000383ffff */
.L_x_1:
[----:B------:R-:W-:-:S13]  /*0e40*/  LOP3.LUT P0, R8, R29, 0x3, RZ, 0xc0, !PT ;  /* 0x000000031d087812 */ /* 0x000fda000780c0ff */
[----:B------:R-:W-:Y:S05]  /*0e50*/  @!P0 BRA `(.L_x_0) ;  /* 0x00000008007c8947 */ /* 0x000fea0003800000 */
[----:B------:R-:W-:Y:S02]  /*0e60*/  ISETP.NE.AND P0, PT, R8, 0x1, PT ;  /* 0x000000010800780c */ /* 0x000fe40003f05270 */
[----:B------:R-:W-:-:S04]  /*0e70*/  LOP3.LUT R29, R29, 0x1, RZ, 0xc0, !PT ;  /* 0x000000011d1d7812 */ /* 0x000fc800078ec0ff */
[----:B------:R-:W-:-:S07]  /*0e80*/  ISETP.NE.U32.AND P1, PT, R29, 0x1, PT ;  /* 0x000000011d00780c */ /* 0x000fce0003f25070 */
[----:B------:R-:W-:Y:S06]  /*0e90*/  @!P0 BRA `(.L_x_3) ;  /* 0x0000000400908947 */ /* 0x000fec0003800000 */
[----:B------:R-:W0:Y:S01]  /*0ea0*/  LDC.64 R22, c[0x0][0x380] ;  /* 0x0000e000ff167b82 */ /* 0x000e220000000a00 */
[C---:B------:R-:W-:Y:S02]  /*0eb0*/  LEA R18, R0.reuse, R3, 0x4 ;  /* 0x0000000300127211 */ /* 0x040fe400078e20ff */
[----:B------:R-:W-:-:S03]  /*0ec0*/  LEA R9, R0, R21, 0x4 ;  /* 0x0000001500097211 */ /* 0x000fc600078e20ff */
[----:B------:R-:W-:Y:S02]  /*0ed0*/  IMAD R13, R18, R5, R4 ;  /* 0x00000005120d7224 */ /* 0x000fe400078e0204 */
[----:B------:R-:W1:Y:S01]  /*0ee0*/  LDC.64 R16, c[0x0][0x388] ;  /* 0x0000e200ff107b82 */ /* 0x000e620000000a00 */
[----:B0-----:R-:W-:-:S05]  /*0ef0*/  IMAD.WIDE R22, R9, 0x4, R22 ;  /* 0x0000000409167825 */ /* 0x001fca00078e0216 */
[----:B------:R-:W2:Y:S01]  /*0f00*/  LDG.E R19, desc[UR8][R22.64] ;  /* 0x0000000816137981 */ /* 0x000ea2000c1e1900 */
[----:B-1----:R-:W-:-:S05]  /*0f10*/  IMAD.WIDE R12, R13, 0x4, R16 ;  /* 0x000000040d0c7825 */ /* 0x002fca00078e0210 */
[----:B------:R-:W3:Y:S01]  /*0f20*/  LDG.E R25, desc[UR8][R12.64] ;  /* 0x000000080c197981 */ /* 0x000ee2000c1e1900 */
[----:B------:R-:W-:-:S04]  /*0f30*/  UIADD3 UR5, UPT, UPT, UR4, 0x400, URZ ;  /* 0x0000040004057890 */ /* 0x000fc8000fffe0ff */
[----:B------:R-:W-:Y:S01]  /*0f40*/  ULEA UR5, UR6, UR5, 0x18 ;  /* 0x0000000506057291 */ /* 0x000fe2000f8ec0ff */
[----:B------:R-:W-:-:S05]  /*0f50*/  LEA R30, R2, R7, 0x2 ;  /* 0x00000007021e7211 */ /* 0x000fca00078e10ff */
[----:B------:R-:W-:-:S04]  /*0f60*/  LEA R20, R2, UR5, 0x2 ;  /* 0x0000000502147c11 */ /* 0x000fc8000f8e10ff */
[----:B------:R-:W-:Y:S02]  /*0f70*/  LEA R32, R3, R20, 0x6 ;  /* 0x0000001403207211 */ /* 0x000fe400078e30ff */
[----:B------:R-:W-:Y:S01]  /*0f80*/  IADD3 R18, PT, PT, R18, 0x10, RZ ;  /* 0x0000001012127810 */ /* 0x000fe20007ffe0ff */
        /* <DEDUP_REMOVED lines=11> */
[----:B------:R-:W5:Y:S04]  /*1040*/  LDS R19, [R20+0x180] ;  /* 0x0001800014137984 */ /* 0x000f680000000800 */
[----:B------:R-:W5:Y:S04]  /*1050*/  LDS R24, [R20+0x1c0] ;  /* 0x0001c00014187984 */ /* 0x000f680000000800 */
[----:B------:R-:W-:Y:S01]  /*1060*/  LDS R36, [R20+0x240] ;  /* 0x0002400014247984 */ /* 0x000fe20000000800 */
[----:B0-----:R-:W-:-:S03]  /*1070*/  FFMA R8, R8, R27, R31 ;  /* 0x0000001b08087223 */ /* 0x001fc6000000001f */
[----:B------:R-:W-:Y:S01]  /*1080*/  LDS R27, [R20+0x200] ;  /* 0x00020000141b7984 */ /* 0x000fe20000000800 */
[----:B-1----:R-:W-:-:S03]  /*1090*/  FFMA R9, R29, R9, R8 ;  /* 0x000000091d097223 */ /* 0x002fc60000000008 */
[----:B------:R-:W-:Y:S01]  /*10a0*/  LDS R29, [R20+0x300] ;  /* 0x00030000141d7984 */ /* 0x000fe20000000800 */
[----:B--2---:R-:W-:-:S03]  /*10b0*/  FFMA R10, R28, R10, R9 ;  /* 0x0000000a1c0a7223 */ /* 0x004fc60000000009 */
[----:B------:R-:W-:Y:S01]  /*10c0*/  LDS R31, [R20+0x380] ;  /* 0x00038000141f7984 */ /* 0x000fe20000000800 */
[----:B---3--:R-:W-:-:S03]  /*10d0*/  FFMA R11, R33, R11, R10 ;  /* 0x0000000b210b7223 */ /* 0x008fc6000000000a */
[----:B------:R-:W-:Y:S04]  /*10e0*/  LDS R33, [R20+0x280] ;  /* 0x0002800014217984 */ /* 0x000fe80000000800 */
[----:B------:R-:W-:Y:S01]  /*10f0*/  LDS R28, [R20+0x3c0] ;  /* 0x0003c000141c7984 */ /* 0x000fe20000000800 */
[----:B----4-:R-:W-:-:S03]  /*1100*/  FFMA R11, R12, R34, R11 ;  /* 0x000000220c0b7223 */ /* 0x010fc6000000000b */
[----:B------:R-:W-:Y:S01]  /*1110*/  LDS R34, [R20+0x2c0] ;  /* 0x0002c00014227984 */ /* 0x000fe20000000800 */
[----:B-----5:R-:W-:Y:S01]  /*1120*/  FFMA R26, R26, R13, R11 ;  /* 0x0000000d1a1a7223 */ /* 0x020fe2000000000b */
[----:B------:R-:W-:Y:S02]  /*1130*/  IMAD R13, R18, R5, R4 ;  /* 0x00000005120d7224 */ /* 0x000fe400078e0204 */
[----:B------:R-:W0:Y:S01]  /*1140*/  LDS.128 R8, [R7+0x20] ;  /* 0x0000200007087984 */ /* 0x000e220000000c00 */
[----:B------:R-:W-:Y:S01]  /*1150*/  FFMA R19, R19, R14, R26 ;  /* 0x0000000e13137223 */ /* 0x000fe2000000001a */
[----:B------:R-:W-:Y:S02]  /*1160*/  IMAD.WIDE R12, R13, 0x4, R16 ;  /* 0x000000040d0c7825 */ /* 0x000fe400078e0210 */
[----:B------:R-:W-:Y:S02]  /*1170*/  LDS R26, [R20+0x340] ;  /* 0x00034000141a7984 */ /* 0x000fe40000000800 */
[----:B------:R-:W-:-:S02]  /*1180*/  FFMA R35, R24, R15, R19 ;  /* 0x0000000f18237223 */ /* 0x000fc40000000013 */
[----:B------:R-:W1:Y:S01]  /*1190*/  LDS.128 R16, [R7+0x30] ;  /* 0x0000300007107984 */ /* 0x000e620000000c00 */
[----:B------:R-:W-:Y:S06]  /*11a0*/  BAR.SYNC.DEFER_BLOCKING 0x0 ;  /* 0x0000000000007b1d */ /* 0x000fec0000010000 */
[----:B------:R-:W2:Y:S04]  /*11b0*/  LDG.E R23, desc[UR8][R22.64+0x40] ;  /* 0x0000400816177981 */ /* 0x000ea8000c1e1900 */
[----:B------:R-:W3:Y:S01]  /*11c0*/  LDG.E R37, desc[UR8][R12.64] ;  /* 0x000000080c257981 */ /* 0x000ee2000c1e1900 */
[----:B0-----:R-:W-:-:S04]  /*11d0*/  FFMA R35, R8, R27, R35 ;  /* 0x0000001b08237223 */ /* 0x001fc80000000023 */
[----:B------:R-:W-:-:S04]  /*11e0*/  FFMA R36, R36, R9, R35 ;  /* 0x0000000924247223 */ /* 0x000fc80000000023 */
[----:B------:R-:W-:-:S04]  /*11f0*/  FFMA R33, R33, R10, R36 ;  /* 0x0000000a21217223 */ /* 0x000fc80000000024 */
[----:B------:R-:W-:-:S04]  /*1200*/  FFMA R33, R34, R11, R33 ;  /* 0x0000000b22217223 */ /* 0x000fc80000000021 */
[----:B-1----:R-:W-:-:S04]  /*1210*/  FFMA R29, R16, R29, R33 ;  /* 0x0000001d101d7223 */ /* 0x002fc80000000021 */
[----:B------:R-:W-:-:S04]  /*1220*/  FFMA R26, R26, R17, R29 ;  /* 0x000000111a1a7223 */ /* 0x000fc8000000001d */
[----:B------:R-:W-:-:S04]  /*1230*/  FFMA R31, R31, R18, R26 ;  /* 0x000000121f1f7223 */ /* 0x000fc8000000001a */
[----:B------:R-:W-:Y:S01]  /*1240*/  FFMA R33, R28, R19, R31 ;  /* 0x000000131c217223 */ /* 0x000fe2000000001f */
        /* <DEDUP_REMOVED lines=14> */
[----:B------:R-:W-:Y:S04]  /*1330*/  LDS R31, [R20+0x200] ;  /* 0x00020000141f7984 */ /* 0x000fe80000000800 */
[----:B------:R-:W5:Y:S01]  /*1340*/  LDS.128 R16, [R7+0x20] ;  /* 0x0000200007107984 */ /* 0x000f620000000c00 */
[----:B0-----:R-:W-:-:S03]  /*1350*/  FFMA R25, R12, R25, R33 ;  /* 0x000000190c197223 */ /* 0x001fc60000000021 */
[----:B------:R-:W0:Y:S01]  /*1360*/  LDS R28, [R20+0x240] ;  /* 0x00024000141c7984 */ /* 0x000e220000000800 */
[----:B-1----:R-:W-:-:S03]  /*1370*/  FFMA R24, R24, R13, R25 ;  /* 0x0000000d18187223 */ /* 0x002fc60000000019 */
[----:B------:R-:W1:Y:S01]  /*1380*/  LDS R25, [R20+0x280] ;  /* 0x0002800014197984 */ /* 0x000e620000000800 */
[----:B--2---:R-:W-:-:S03]  /*1390*/  FFMA R27, R27, R14, R24 ;  /* 0x0000000e1b1b7223 */ /* 0x004fc60000000018 */
[----:B------:R-:W2:Y:S01]  /*13a0*/  LDS R24, [R20+0x2c0] ;  /* 0x0002c00014187984 */ /* 0x000ea20000000800 */
[----:B---3--:R-:W-:-:S03]  /*13b0*/  FFMA R33, R22, R15, R27 ;  /* 0x0000000f16217223 */ /* 0x008fc6000000001b */
[----:B------:R-:W-:Y:S04]  /*13c0*/  LDS R27, [R20+0x300] ;  /* 0x00030000141b7984 */ /* 0x000fe80000000800 */
[----:B------:R-:W3:Y:S01]  /*13d0*/  LDS.128 R12, [R7+0x30] ;  /* 0x00003000070c7984 */ /* 0x000ee20000000c00 */
[----:B----4-:R-:W-:-:S03]  /*13e0*/  FFMA R33, R8, R23, R33 ;  /* 0x0000001708217223 */ /* 0x010fc60000000021 */
[----:B------:R-:W4:Y:S04]  /*13f0*/  LDS R22, [R20+0x340] ;  /* 0x0003400014167984 */ /* 0x000f280000000800 */
[----:B------:R-:W4:Y:S01]  /*1400*/  LDS R23, [R20+0x380] ;  /* 0x0003800014177984 */ /* 0x000f220000000800 */
[----:B-----5:R-:W-:-:S03]  /*1410*/  FFMA R30, R30, R9, R33 ;  /* 0x000000091e1e7223 */ /* 0x020fc60000000021 */
[----:B------:R-:W5:Y:S01]  /*1420*/  LDS R8, [R20+0x3c0] ;  /* 0x0003c00014087984 */ /* 0x000f620000000800 */
[----:B------:R-:W-:-:S04]  /*1430*/  FFMA R29, R29, R10, R30 ;  /* 0x0000000a1d1d7223 */ /* 0x000fc8000000001e */
[----:B------:R-:W-:-:S04]  /*1440*/  FFMA R11, R26, R11, R29 ;  /* 0x0000000b1a0b7223 */ /* 0x000fc8000000001d */
[----:B------:R-:W-:-:S04]  /*1450*/  FFMA R11, R16, R31, R11 ;  /* 0x0000001f100b7223 */ /* 0x000fc8000000000b */
[----:B0-----:R-:W-:-:S04]  /*1460*/  FFMA R28, R28, R17, R11 ;  /* 0x000000111c1c7223 */ /* 0x001fc8000000000b */
[----:B-1----:R-:W-:-:S04]  /*1470*/  FFMA R25, R25, R18, R28 ;  /* 0x0000001219197223 */ /* 0x002fc8000000001c */
[----:B--2---:R-:W-:-:S04]  /*1480*/  FFMA R19, R24, R19, R25 ;  /* 0x0000001318137223 */ /* 0x004fc80000000019 */
[----:B---3--:R-:W-:-:S04]  /*1490*/  FFMA R19, R12, R27, R19 ;  /* 0x0000001b0c137223 */ /* 0x008fc80000000013 */
[----:B----4-:R-:W-:-:S04]  /*14a0*/  FFMA R22, R22, R13, R19 ;  /* 0x0000000d16167223 */ /* 0x010fc80000000013 */
[----:B------:R-:W-:-:S04]  /*14b0*/  FFMA R23, R23, R14, R22 ;  /* 0x0000000e17177223 */ /* 0x000fc80000000016 */
[----:B-----5:R-:W-:Y:S01]  /*14c0*/  FFMA R31, R8, R15, R23 ;  /* 0x0000000f081f7223 */ /* 0x020fe20000000017 */
[----:B------:R-:W-:Y:S06]  /*14d0*/  BAR.SYNC.DEFER_BLOCKING 0x0 ;  /* 0x0000000000007b1d */ /* 0x000fec0000010000 */
.L_x_3:
[----:B------:R-:W-:Y:S05]  /*14e0*/  @P1 BRA `(.L_x_0) ;  /* 0x0000000000d81947 */ /* 0x000fea0003800000 */
[----:B------:R-:W0:Y:S01]  /*14f0*/  LDC.64 R8, c[0x0][0x380] ;  /* 0x0000e000ff087b82 */ /* 0x000e220000000a00 */
[C---:B------:R-:W-:Y:S02]  /*1500*/  LEA R10, R0.reuse, R3, 0x4 ;  /* 0x00000003000a7211 */ /* 0x040fe400078e20ff */
[----:B------:R-:W-:-:S03]  /*1510*/  LEA R21, R0, R21, 0x4 ;  /* 0x0000001500157211 */ /* 0x000fc600078e20ff */
[----:B------:R-:W-:Y:S02]  /*1520*/  IMAD R11, R10, R5, R4 ;  /* 0x000000050a0b7224 */ /* 0x000fe400078e0204 */
[----:B------:R-:W1:Y:S01]  /*1530*/  LDC.64 R12, c[0x0][0x388] ;  /* 0x0000e200ff0c7b82 */ /* 0x000e620000000a00 */
[----:B0-----:R-:W-:-:S05]  /*1540*/  IMAD.WIDE R8, R21, 0x4, R8 ;  /* 0x0000000415087825 */ /* 0x001fca00078e0208 */
[----:B------:R-:W2:Y:S01]  /*1550*/  LDG.E R14, desc[UR8][R8.64] ;  /* 0x00000008080e7981 */ /* 0x000ea2000c1e1900 */
[----:B-1----:R-:W-:-:S06]  /*1560*/  IMAD.WIDE R12, R11, 0x4, R12 ;  /* 0x000000040b0c7825 */ /* 0x002fcc00078e020c */
[----:B------:R-:W3:Y:S01]  /*1570*/  LDG.E R12, desc[UR8][R12.64] ;  /* 0x000000080c0c7981 */ /* 0x000ee2000c1e1900 */
[----:B------:R-:W-:-:S04]  /*1580*/  UIADD3 UR4, UPT, UPT, UR4, 0x400, URZ ;  /* 0x0000040004047890 */ /* 0x000fc8000fffe0ff */
[----:B------:R-:W-:Y:S01]  /*1590*/  ULEA UR4, UR6, UR4, 0x18 ;  /* 0x0000000406047291 */ /* 0x000fe2000f8ec0ff */
[----:B------:R-:W-:-:S05]  /*15a0*/  LEA R15, R2, R7, 0x2 ;  /* 0x00000007020f7211 */ /* 0x000fca00078e10ff */
[----:B------:R-:W-:-:S04]  /*15b0*/  LEA R0, R2, UR4, 0x2 ;  /* 0x0000000402007c11 */ /* 0x000fc8000f8e10ff */
        /* <DEDUP_REMOVED lines=26> */
[----:B------:R-:W4:Y:S01]  /*1760*/  LDS R10, [R0+0x340] ;  /* 0x00034000000a7984 */ /* 0x000f220000000800 */
[----:B-----5:R-:W-:-:S03]  /*1770*/  FFMA R2, R2, R17, R3 ;  /* 0x0000001102027223 */ /* 0x020fc60000000003 */
[----:B------:R-:W5:Y:S04]  /*1780*/  LDS R16, [R0+0x380] ;  /* 0x0003800000107984 */ /* 0x000f680000000800 */
        /* <DEDUP_REMOVED lines=9> */
[----:B-----5:R-:W-:-:S04]  /*1820*/  FFMA R16, R16, R30, R9 ;  /* 0x0000001e10107223 */ /* 0x020fc80000000009 */
[----:B------:R-:W-:Y:S01]  /*1830*/  FFMA R31, R3, R31, R16 ;  /* 0x0000001f031f7223 */ /* 0x000fe20000000010 */
[----:B------:R-:W-:Y:S06]  /*1840*/  BAR.SYNC.DEFER_BLOCKING 0x0 ;  /* 0x0000000000007b1d */ /* 0x000fec0000010000 */
.L_x_0:
[----:B------:R-:W0:Y:S01]  /*1850*/  LDC.64 R2, c[0x0][0x390] ;  /* 0x0000e400ff027b82 */ /* 0x000e220000000a00 */
[----:B------:R-:W-:-:S04]  /*1860*/  IMAD R5, R6, R5, R4 ;  /* 0x0000000506057224 */ /* 0x000fc800078e0204 */
[----:B0-----:R-:W-:-:S05]  /*1870*/  IMAD.WIDE R2, R5, 0x4, R2 ;  /* 0x0000000405027825 */ /* 0x001fca00078e0202 */
[----:B------:R-:W-:Y:S01]  /*1880*/  STG.E desc[UR8][R2.64], R31 ;  /* 0x0000001f02007986 */ /* 0x000fe2000c101908 */
[----:B------:R-:W-:Y:S05]  /*1890*/  EXIT ;  /* 0x000000000000794d */ /* 0x000fea0003800000 */
.L_x_4:
[----:B------:R-:W-:-:S00]  /*18a0*/  BRA `(.L_x_4) ;  /* 0xfffffffc00fc7947 */ /* 0x000fc0000383ffff */
[----:B------:R-:W-:-:S00]  /*18b0*/  NOP ;  /* 0x0000000000007918 */ /* 0x000fc00000000000 */
        /* <DEDUP_REMOVED lines=12> */
.L_x_5:


//--------------------- .nv.shared._Z16matrixMultKernelPfS_S_i --------------------------
	.section	.nv.shared._Z16matrixMultKernelPfS_S_i,"aw",@nobits
	.sectionflags	@""
	.align	4
.nv.shared._Z16matrixMultKernelPfS_S_i:
	.zero		3072


//--------------------- .nv.shared.reserved.0     --------------------------
	.section	.nv.shared.reserved.0,"aw",@nobits
	.weak		__nv_reservedSMEM_offset_0_alias
	.size		__nv_reservedSMEM_offset_0_alias, 0, 64
	.other		__nv_reservedSMEM_offset_0_alias,@"STO_CUDA_RESERVED_SHARED STV_DEFAULT"
__nv_reservedSMEM_offset_0_alias:
	.zero		0
	.zero		64


//--------------------- .nv.constant0._Z16matrixMultKernelPfS_S_i --------------------------
	.section	.nv.constant0._Z16matrixMultKernelPfS_S_i,"a",@progbits
	.sectionflags	@""
	.align	4
.nv.constant0._Z16matrixMultKernelPfS_S_i:
	.zero		924


//--------------------- SYMBOLS --------------------------

	.type		.nv.reservedSmem.offset0,@object
	.size		.nv.reservedSmem.offset0,0x4
	.type		.nv.reservedSmem.cap,@object
	.size		.nv.reservedSmem.cap,0x4
